//
// Generated by NVIDIA NVVM Compiler
//
// Compiler Build ID: CL-36424714
// Cuda compilation tools, release 13.0, V13.0.88
// Based on NVVM 20.0.0
//

.version 9.0
.target sm_100
.address_size 64

	// .globl	_Z9vectorAddPiS_S_S_

.visible .entry _Z9vectorAddPiS_S_S_(
	.param .u64 .ptr .align 1 _Z9vectorAddPiS_S_S__param_0,
	.param .u64 .ptr .align 1 _Z9vectorAddPiS_S_S__param_1,
	.param .u64 .ptr .align 1 _Z9vectorAddPiS_S_S__param_2,
	.param .u64 .ptr .align 1 _Z9vectorAddPiS_S_S__param_3
)
{
	.reg .pred 	%p<2>;
	.reg .b32 	%r<9>;
	.reg .b64 	%rd<13>;

	ld.param.u64 	%rd1, [_Z9vectorAddPiS_S_S__param_0];
	ld.param.u64 	%rd2, [_Z9vectorAddPiS_S_S__param_1];
	ld.param.u64 	%rd3, [_Z9vectorAddPiS_S_S__param_2];
	ld.param.u64 	%rd4, [_Z9vectorAddPiS_S_S__param_3];
	cvta.to.global.u64 	%rd5, %rd4;
	mov.u32 	%r2, %ctaid.x;
	mov.u32 	%r3, %ntid.x;
	mov.u32 	%r4, %tid.x;
	mad.lo.s32 	%r1, %r2, %r3, %r4;
	ld.global.u32 	%r5, [%rd5];
	setp.ge.s32 	%p1, %r1, %r5;
	@%p1 bra 	$L__BB0_2;
	cvta.to.global.u64 	%rd6, %rd1;
	cvta.to.global.u64 	%rd7, %rd2;
	cvta.to.global.u64 	%rd8, %rd3;
	mul.wide.s32 	%rd9, %r1, 4;
	add.s64 	%rd10, %rd6, %rd9;
	ld.global.u32 	%r6, [%rd10];
	add.s64 	%rd11, %rd7, %rd9;
	ld.global.u32 	%r7, [%rd11];
	add.s32 	%r8, %r7, %r6;
	add.s64 	%rd12, %rd8, %rd9;
	st.global.u32 	[%rd12], %r8;
$L__BB0_2:
	ret;

}


// ===== COMPILED SASS (sm_100) =====

	.target	sm_100

	.elftype	@"ET_EXEC"


//--------------------- .note.nv.tkinfo           --------------------------
	.section	.note.nv.tkinfo,"",@"SHT_NOTE"
	.sectionflags	@"SHF_NOTE_NV_TKINFO"
	.tkinfo
        /*0018*/ 	.word	0x00000002
        /*0030*/ 	.string	""
        /*0030*/ 	.string	"ptxas"
        /*0030*/ 	.string	"Cuda compilation tools, release 13.0, V13.0.88"
        /*0030*/ 	.string	"Build cuda_13.0.r13.0/compiler.36424714_0"
        /*0030*/ 	.string	"-arch sm_100 -m 64 "



//--------------------- .note.nv.cuinfo           --------------------------
	.section	.note.nv.cuinfo,"",@"SHT_NOTE"
	.sectionflags	@"SHF_NOTE_NV_CUINFO"
        /*0018*/ 	.short	0x0002
        /*001a*/ 	.short	0x0064
        /*001c*/ 	.short	0x0082
	.zero		2


//--------------------- .nv.info                  --------------------------
	.section	.nv.info,"",@"SHT_CUDA_INFO"
	.align	4


	//----- nvinfo : EIATTR_REGCOUNT
	.align		4
        /*0000*/ 	.byte	0x04, 0x2f
        /*0002*/ 	.short	(.L_1 - .L_0)
	.align		4
.L_0:
        /*0004*/ 	.word	index@(_Z9vectorAddPiS_S_S_)
        /*0008*/ 	.word	0x0000000c


	//----- nvinfo : EIATTR_FRAME_SIZE
	.align		4
.L_1:
        /*000c*/ 	.byte	0x04, 0x11
        /*000e*/ 	.short	(.L_3 - .L_2)
	.align		4
.L_2:
        /*0010*/ 	.word	index@(_Z9vectorAddPiS_S_S_)
        /*0014*/ 	.word	0x00000000


	//----- nvinfo : EIATTR_MIN_STACK_SIZE
	.align		4
.L_3:
        /*0018*/ 	.byte	0x04, 0x12
        /*001a*/ 	.short	(.L_5 - .L_4)
	.align		4
.L_4:
        /*001c*/ 	.word	index@(_Z9vectorAddPiS_S_S_)
        /*0020*/ 	.word	0x00000000
.L_5:


//--------------------- .nv.compat                --------------------------
	.section	.nv.compat,"",@"SHT_CUDA_COMPAT_INFO"
	.align	4
        /*0000*/ 	.byte	0x02, 0x09, 0x00, 0x00, 0x02, 0x02, 0x01, 0x00, 0x02, 0x05, 0x05, 0x00, 0x03, 0x07, 0x01, 0x01
        /*0010*/ 	.byte	0x02, 0x03, 0x00, 0x00, 0x02, 0x06, 0x01, 0x00, 0x04, 0x0b, 0x08, 0x00, 0x09, 0x00, 0x00, 0x00
        /*0020*/ 	.byte	0x00, 0x00, 0x00, 0x00


//--------------------- .nv.info._Z9vectorAddPiS_S_S_ --------------------------
	.section	.nv.info._Z9vectorAddPiS_S_S_,"",@"SHT_CUDA_INFO"
	.sectionflags	@""
	.align	4


	//----- nvinfo : EIATTR_CUDA_API_VERSION
	.align		4
        /*0000*/ 	.byte	0x04, 0x37
        /*0002*/ 	.short	(.L_7 - .L_6)
.L_6:
        /*0004*/ 	.word	0x00000082


	//----- nvinfo : EIATTR_KPARAM_INFO
	.align		4
.L_7:
        /*0008*/ 	.byte	0x04, 0x17
        /*000a*/ 	.short	(.L_9 - .L_8)
.L_8:
        /*000c*/ 	.word	0x00000000
        /*0010*/ 	.short	0x0003
        /*0012*/ 	.short	0x0018
        /*0014*/ 	.byte	0x00, 0xf5, 0x21, 0x00


	//----- nvinfo : EIATTR_KPARAM_INFO
	.align		4
.L_9:
        /*0018*/ 	.byte	0x04, 0x17
        /*001a*/ 	.short	(.L_11 - .L_10)
.L_10:
        /*001c*/ 	.word	0x00000000
        /*0020*/ 	.short	0x0002
        /*0022*/ 	.short	0x0010
        /*0024*/ 	.byte	0x00, 0xf5, 0x21, 0x00


	//----- nvinfo : EIATTR_KPARAM_INFO
	.align		4
.L_11:
        /*0028*/ 	.byte	0x04, 0x17
        /*002a*/ 	.short	(.L_13 - .L_12)
.L_12:
        /*002c*/ 	.word	0x00000000
        /*0030*/ 	.short	0x0001
        /*0032*/ 	.short	0x0008
        /*0034*/ 	.byte	0x00, 0xf5, 0x21, 0x00


	//----- nvinfo : EIATTR_KPARAM_INFO
	.align		4
.L_13:
        /*0038*/ 	.byte	0x04, 0x17
        /*003a*/ 	.short	(.L_15 - .L_14)
.L_14:
        /*003c*/ 	.word	0x00000000
        /*0040*/ 	.short	0x0000
        /*0042*/ 	.short	0x0000
        /*0044*/ 	.byte	0x00, 0xf5, 0x21, 0x00


	//----- nvinfo : EIATTR_SPARSE_MMA_MASK
	.align		4
.L_15:
        /*0048*/ 	.byte	0x03, 0x50
        /*004a*/ 	.short	0x0000


	//----- nvinfo : EIATTR_MAXREG_COUNT
	.align		4
        /*004c*/ 	.byte	0x03, 0x1b
        /*004e*/ 	.short	0x00ff


	//----- nvinfo : EIATTR_MERCURY_ISA_VERSION
	.align		4
        /*0050*/ 	.byte	0x03, 0x5f
        /*0052*/ 	.short	0x0101


	//----- nvinfo : EIATTR_VRC_CTA_INIT_COUNT
	.align		4
        /*0054*/ 	.byte	0x02, 0x4a
	.zero		1
	.zero		1


	//----- nvinfo : EIATTR_EXIT_INSTR_OFFSETS
	.align		4
        /*0058*/ 	.byte	0x04, 0x1c
        /*005a*/ 	.short	(.L_17 - .L_16)


	//   ....[0]....
.L_16:
        /*005c*/ 	.word	0x00000090


	//   ....[1]....
        /*0060*/ 	.word	0x00000140


	//----- nvinfo : EIATTR_CBANK_PARAM_SIZE
	.align		4
.L_17:
        /*0064*/ 	.byte	0x03, 0x19
        /*0066*/ 	.short	0x0020


	//----- nvinfo : EIATTR_PARAM_CBANK
	.align		4
        /*0068*/ 	.byte	0x04, 0x0a
        /*006a*/ 	.short	(.L_19 - .L_18)
	.align		4
.L_18:
        /*006c*/ 	.word	index@(.nv.constant0._Z9vectorAddPiS_S_S_)
        /*0070*/ 	.short	0x0380
        /*0072*/ 	.short	0x0020


	//----- nvinfo : EIATTR_SW_WAR
	.align		4
.L_19:
        /*0074*/ 	.byte	0x04, 0x36
        /*0076*/ 	.short	(.L_21 - .L_20)
.L_20:
        /*0078*/ 	.word	0x00000008
.L_21:


//--------------------- .nv.callgraph             --------------------------
	.section	.nv.callgraph,"",@"SHT_CUDA_CALLGRAPH"
	.align	4
	.sectionentsize	8
	.align		4
        /*0000*/ 	.word	0x00000000
	.align		4
        /*0004*/ 	.word	0xffffffff
	.align		4
        /*0008*/ 	.word	0x00000000
	.align		4
        /*000c*/ 	.word	0xfffffffe
	.align		4
        /*0010*/ 	.word	0x00000000
	.align		4
        /*0014*/ 	.word	0xfffffffd
	.align		4
        /*0018*/ 	.word	0x00000000
	.align		4
        /*001c*/ 	.word	0xfffffffc


//--------------------- .text._Z9vectorAddPiS_S_S_ --------------------------
	.section	.text._Z9vectorAddPiS_S_S_,"ax",@progbits
	.align	128
        .global         _Z9vectorAddPiS_S_S_
        .type           _Z9vectorAddPiS_S_S_,@function
        .size           _Z9vectorAddPiS_S_S_,(.L_x_1 - _Z9vectorAddPiS_S_S_)
        .other          _Z9vectorAddPiS_S_S_,@"STO_CUDA_ENTRY STV_DEFAULT"
_Z9vectorAddPiS_S_S_:
.text._Z9vectorAddPiS_S_S_:
[----:B------:R-:W-:Y:S08]  /*0000*/  LDC R1, c[0x0][0x37c] ;  /* 0x0000df00ff017b82 */ /* 0x000ff00000000800 */
[----:B------:R-:W0:Y:S01]  /*0010*/  LDC.64 R2, c[0x0][0x398] ;  /* 0x0000e600ff027b82 */ /* 0x000e220000000a00 */
[----:B------:R-:W0:Y:S02]  /*0020*/  LDCU.64 UR4, c[0x0][0x358] ;  /* 0x00006b00ff0477ac */ /* 0x000e240008000a00 */
[----:B0-----:R-:W2:Y:S05]  /*0030*/  LDG.E R2, desc[UR4][R2.64] ;  /* 0x0000000402027981 */ /* 0x001eaa000c1e1900 */
[----:B------:R-:W0:Y:S01]  /*0040*/  S2UR UR6, SR_CTAID.X ;  /* 0x00000000000679c3 */ /* 0x000e220000002500 */
[----:B------:R-:W0:Y:S07]  /*0050*/  S2R R0, SR_TID.X ;  /* 0x0000000000007919 */ /* 0x000e2e0000002100 */
[----:B------:R-:W0:Y:S02]  /*0060*/  LDC R9, c[0x0][0x360] ;  /* 0x0000d800ff097b82 */ /* 0x000e240000000800 */
[----:B0-----:R-:W-:-:S05]  /*0070*/  IMAD R9, R9, UR6, R0 ;  /* 0x0000000609097c24 */ /* 0x001fca000f8e0200 */
[----:B--2---:R-:W-:-:S13]  /*0080*/  ISETP.GE.AND P0, PT, R9, R2, PT ;  /* 0x000000020900720c */ /* 0x004fda0003f06270 */
[----:B------:R-:W-:Y:S05]  /*0090*/  @P0 EXIT ;  /* 0x000000000000094d */ /* 0x000fea0003800000 */
[----:B------:R-:W0:Y:S08]  /*00a0*/  LDC.64 R2, c[0x0][0x380] ;  /* 0x0000e000ff027b82 */ /* 0x000e300000000a00 */
[----:B------:R-:W1:Y:S08]  /*00b0*/  LDC.64 R4, c[0x0][0x388] ;  /* 0x0000e200ff047b82 */ /* 0x000e700000000a00 */
[----:B------:R-:W2:Y:S01]  /*00c0*/  LDC.64 R6, c[0x0][0x390] ;  /* 0x0000e400ff067b82 */ /* 0x000ea20000000a00 */
[----:B0-----:R-:W-:-:S06]  /*00d0*/  IMAD.WIDE R2, R9, 0x4, R2 ;  /* 0x0000000409027825 */ /* 0x001fcc00078e0202 */
[----:B------:R-:W3:Y:S01]  /*00e0*/  LDG.E R2, desc[UR4][R2.64] ;  /* 0x0000000402027981 */ /* 0x000ee2000c1e1900 */
[----:B-1----:R-:W-:-:S06]  /*00f0*/  IMAD.WIDE R4, R9, 0x4, R4 ;  /* 0x0000000409047825 */ /* 0x002fcc00078e0204 */
[----:B------:R-:W3:Y:S01]  /*0100*/  LDG.E R5, desc[UR4][R4.64] ;  /* 0x0000000404057981 */ /* 0x000ee2000c1e1900 */
[----:B--2---:R-:W-:Y:S01]  /*0110*/  IMAD.WIDE R6, R9, 0x4, R6 ;  /* 0x0000000409067825 */ /* 0x004fe200078e0206 */
[----:B---3--:R-:W-:-:S05]  /*0120*/  IADD3 R9, PT, PT, R2, R5, RZ ;  /* 0x0000000502097210 */ /* 0x008fca0007ffe0ff */
[----:B------:R-:W-:Y:S01]  /*0130*/  STG.E desc[UR4][R6.64], R9 ;  /* 0x0000000906007986 */ /* 0x000fe2000c101904 */
[----:B------:R-:W-:Y:S05]  /*0140*/  EXIT ;  /* 0x000000000000794d */ /* 0x000fea0003800000 */
.L_x_0:
[----:B------:R-:W-:-:S00]  /*0150*/  BRA `(.L_x_0) ;  /* 0xfffffffc00fc7947 */ /* 0x000fc0000383ffff */
[----:B------:R-:W-:-:S00]  /*0160*/  NOP ;  /* 0x0000000000007918 */ /* 0x000fc00000000000 */
        /* <DEDUP_REMOVED lines=9> */
.L_x_1:


//--------------------- .nv.shared.reserved.0     --------------------------
	.section	.nv.shared.reserved.0,"aw",@nobits
	.weak		__nv_reservedSMEM_offset_0_alias
	.size		__nv_reservedSMEM_offset_0_alias, 0, 64
	.other		__nv_reservedSMEM_offset_0_alias,@"STO_CUDA_RESERVED_SHARED STV_DEFAULT"
__nv_reservedSMEM_offset_0_alias:
	.zero		0
	.zero		64


//--------------------- .nv.constant0._Z9vectorAddPiS_S_S_ --------------------------
	.section	.nv.constant0._Z9vectorAddPiS_S_S_,"a",@progbits
	.sectionflags	@""
	.align	4
.nv.constant0._Z9vectorAddPiS_S_S_:
	.zero		928


//--------------------- SYMBOLS --------------------------

	.type		.nv.reservedSmem.offset0,@object
	.size		.nv.reservedSmem.offset0,0x4
